	.headerflags	@"EF_CUDA_TEXMODE_UNIFIED EF_CUDA_64BIT_ADDRESS EF_CUDA_ACCELERATORS EF_CUDA_SM90 EF_CUDA_VIRTUAL_SM(EF_CUDA_SM90)"
	.elftype	@"ET_EXEC"


//--------------------- .nv.info                  --------------------------
	.section	.nv.info,"",@"SHT_CUDA_INFO"
	.align	4


	//----- nvinfo : EIATTR_REGCOUNT
	.align		4
        /*0000*/ 	.byte	0x04, 0x2f
        /*0002*/ 	.short	(.L_1 - .L_0)
	.align		4
.L_0:
        /*0004*/ 	.word	index@(triton_poi_fused_cat_10)
        /*0008*/ 	.word	0x00000018


	//----- nvinfo : EIATTR_MIN_STACK_SIZE
	.align		4
.L_1:
        /*000c*/ 	.byte	0x04, 0x12
        /*000e*/ 	.short	(.L_3 - .L_2)
	.align		4
.L_2:
        /*0010*/ 	.word	index@(triton_poi_fused_cat_10)
        /*0014*/ 	.word	0x00000000


	//----- nvinfo : EIATTR_FRAME_SIZE
	.align		4
.L_3:
        /*0018*/ 	.byte	0x04, 0x11
        /*001a*/ 	.short	(.L_5 - .L_4)
	.align		4
.L_4:
        /*001c*/ 	.word	index@(triton_poi_fused_cat_10)
        /*0020*/ 	.word	0x00000000


	//----- nvinfo : EIATTR_MIN_STACK_SIZE
	.align		4
.L_5:
        /*0024*/ 	.byte	0x04, 0x12
        /*0026*/ 	.short	(.L_7 - .L_6)
	.align		4
.L_6:
        /*0028*/ 	.word	index@(triton_poi_fused_cat_10)
        /*002c*/ 	.word	0x00000000
.L_7:


//--------------------- .nv.info.triton_poi_fused_cat_10 --------------------------
	.section	.nv.info.triton_poi_fused_cat_10,"",@"SHT_CUDA_INFO"
	.sectionflags	@""
	.align	4


	//----- nvinfo : EIATTR_CUDA_API_VERSION
	.align		4
        /*0000*/ 	.byte	0x04, 0x37
        /*0002*/ 	.short	(.L_9 - .L_8)
.L_8:
        /*0004*/ 	.word	0x0000007c


	//----- nvinfo : EIATTR_KPARAM_INFO
	.align		4
.L_9:
        /*0008*/ 	.byte	0x04, 0x17
        /*000a*/ 	.short	(.L_11 - .L_10)
.L_10:
        /*000c*/ 	.word	0x00000000
        /*0010*/ 	.short	0x0006
        /*0012*/ 	.short	0x0030
        /*0014*/ 	.byte	0x00, 0xf0, 0x11, 0x00


	//----- nvinfo : EIATTR_KPARAM_INFO
	.align		4
.L_11:
        /*0018*/ 	.byte	0x04, 0x17
        /*001a*/ 	.short	(.L_13 - .L_12)
.L_12:
        /*001c*/ 	.word	0x00000000
        /*0020*/ 	.short	0x0005
        /*0022*/ 	.short	0x0028
        /*0024*/ 	.byte	0x00, 0xf4, 0x21, 0x00


	//----- nvinfo : EIATTR_KPARAM_INFO
	.align		4
.L_13:
        /*0028*/ 	.byte	0x04, 0x17
        /*002a*/ 	.short	(.L_15 - .L_14)
.L_14:
        /*002c*/ 	.word	0x00000000
        /*0030*/ 	.short	0x0004
        /*0032*/ 	.short	0x0020
        /*0034*/ 	.byte	0x00, 0xf4, 0x21, 0x00


	//----- nvinfo : EIATTR_KPARAM_INFO
	.align		4
.L_15:
        /*0038*/ 	.byte	0x04, 0x17
        /*003a*/ 	.short	(.L_17 - .L_16)
.L_16:
        /*003c*/ 	.word	0x00000000
        /*0040*/ 	.short	0x0003
        /*0042*/ 	.short	0x0018
        /*0044*/ 	.byte	0x00, 0xf4, 0x21, 0x00


	//----- nvinfo : EIATTR_KPARAM_INFO
	.align		4
.L_17:
        /*0048*/ 	.byte	0x04, 0x17
        /*004a*/ 	.short	(.L_19 - .L_18)
.L_18:
        /*004c*/ 	.word	0x00000000
        /*0050*/ 	.short	0x0002
        /*0052*/ 	.short	0x0010
        /*0054*/ 	.byte	0x00, 0xf4, 0x21, 0x00


	//----- nvinfo : EIATTR_KPARAM_INFO
	.align		4
.L_19:
        /*0058*/ 	.byte	0x04, 0x17
        /*005a*/ 	.short	(.L_21 - .L_20)
.L_20:
        /*005c*/ 	.word	0x00000000
        /*0060*/ 	.short	0x0001
        /*0062*/ 	.short	0x0008
        /*0064*/ 	.byte	0x00, 0xf4, 0x21, 0x00


	//----- nvinfo : EIATTR_KPARAM_INFO
	.align		4
.L_21:
        /*0068*/ 	.byte	0x04, 0x17
        /*006a*/ 	.short	(.L_23 - .L_22)
.L_22:
        /*006c*/ 	.word	0x00000000
        /*0070*/ 	.short	0x0000
        /*0072*/ 	.short	0x0000
        /*0074*/ 	.byte	0x00, 0xf4, 0x21, 0x00


	//----- nvinfo : EIATTR_SPARSE_MMA_MASK
	.align		4
.L_23:
        /*0078*/ 	.byte	0x03, 0x50
        /*007a*/ 	.short	0x0000


	//----- nvinfo : EIATTR_MAXREG_COUNT
	.align		4
        /*007c*/ 	.byte	0x03, 0x1b
        /*007e*/ 	.short	0x00ff


	//----- nvinfo : EIATTR_EXIT_INSTR_OFFSETS
	.align		4
        /*0080*/ 	.byte	0x04, 0x1c
        /*0082*/ 	.short	(.L_25 - .L_24)


	//   ....[0]....
.L_24:
        /*0084*/ 	.word	0x00000220


	//----- nvinfo : EIATTR_REQNTID
	.align		4
.L_25:
        /*0088*/ 	.byte	0x04, 0x10
        /*008a*/ 	.short	(.L_27 - .L_26)
.L_26:
        /*008c*/ 	.word	0x00000100
        /*0090*/ 	.word	0x00000001
        /*0094*/ 	.word	0x00000001


	//----- nvinfo : EIATTR_CBANK_PARAM_SIZE
	.align		4
.L_27:
        /*0098*/ 	.byte	0x03, 0x19
        /*009a*/ 	.short	0x0034


	//----- nvinfo : EIATTR_PARAM_CBANK
	.align		4
        /*009c*/ 	.byte	0x04, 0x0a
        /*009e*/ 	.short	(.L_29 - .L_28)
	.align		4
.L_28:
        /*00a0*/ 	.word	index@(.nv.constant0.triton_poi_fused_cat_10)
        /*00a4*/ 	.short	0x0210
        /*00a6*/ 	.short	0x0034


	//----- nvinfo : EIATTR_SW_WAR
	.align		4
.L_29:
        /*00a8*/ 	.byte	0x04, 0x36
        /*00aa*/ 	.short	(.L_31 - .L_30)
.L_30:
        /*00ac*/ 	.word	0x00000008
.L_31:


//--------------------- .nv.callgraph             --------------------------
	.section	.nv.callgraph,"",@"SHT_CUDA_CALLGRAPH"
	.align	4
	.sectionentsize	8
	.align		4
        /*0000*/ 	.word	0x00000000
	.align		4
        /*0004*/ 	.word	0xffffffff
	.align		4
        /*0008*/ 	.word	0x00000000
	.align		4
        /*000c*/ 	.word	0xfffffffe
	.align		4
        /*0010*/ 	.word	0x00000000
	.align		4
        /*0014*/ 	.word	0xfffffffd
	.align		4
        /*0018*/ 	.word	0x00000000
	.align		4
        /*001c*/ 	.word	0xfffffffc


//--------------------- .text.triton_poi_fused_cat_10 --------------------------
	.section	.text.triton_poi_fused_cat_10,"ax",@progbits
	.align	128
        .global         triton_poi_fused_cat_10
        .type           triton_poi_fused_cat_10,@function
        .size           triton_poi_fused_cat_10,(.L_x_1 - triton_poi_fused_cat_10)
        .other          triton_poi_fused_cat_10,@"STO_CUDA_ENTRY STV_DEFAULT"
triton_poi_fused_cat_10:
.text.triton_poi_fused_cat_10:
[----:B------:R-:W-:Y:S01]  /*0000*/  LDC R1, c[0x0][0x28] ;  /* 0x00000a00ff017b82 */ /* 0x000fe20000000800 */
[----:B------:R-:W1:Y:S07]  /*0010*/  S2R R0, SR_TID.X ;  /* 0x0000000000007919 */ /* 0x000e6e0000002100 */
[----:B------:R-:W2:Y:S01]  /*0020*/  LDC.64 R2, c[0x0][0x210] ;  /* 0x00008400ff027b82 */ /* 0x000ea20000000a00 */
[----:B------:R-:W-:Y:S01]  /*0030*/  ULDC.64 UR4, c[0x0][0x208] ;  /* 0x0000820000047ab9 */ /* 0x000fe20000000a00 */
[----:B------:R-:W3:Y:S06]  /*0040*/  S2R R15, SR_CTAID.X ;  /* 0x00000000000f7919 */ /* 0x000eec0000002500 */
[----:B------:R-:W4:Y:S08]  /*0050*/  LDC.64 R10, c[0x0][0x218] ;  /* 0x00008600ff0a7b82 */ /* 0x000f300000000a00 */
[----:B------:R-:W5:Y:S08]  /*0060*/  LDC.64 R12, c[0x0][0x220] ;  /* 0x00008800ff0c7b82 */ /* 0x000f700000000a00 */
[----:B------:R-:W4:Y:S01]  /*0070*/  LDC.64 R8, c[0x0][0x228] ;  /* 0x00008a00ff087b82 */ /* 0x000f220000000a00 */
[----:B-1----:R-:W-:-:S07]  /*0080*/  SHF.L.U32 R0, R0, 0x1, RZ ;  /* 0x0000000100007819 */ /* 0x002fce00000006ff */
[----:B------:R-:W1:Y:S01]  /*0090*/  LDC.64 R6, c[0x0][0x230] ;  /* 0x00008c00ff067b82 */ /* 0x000e620000000a00 */
[----:B------:R-:W-:-:S04]  /*00a0*/  LOP3.LUT R0, R0, 0x1fe, RZ, 0xc0, !PT ;  /* 0x000001fe00007812 */ /* 0x000fc800078ec0ff */
[----:B---3--:R-:W-:-:S05]  /*00b0*/  LEA R15, R15, R0, 0x9 ;  /* 0x000000000f0f7211 */ /* 0x008fca00078e48ff */
[----:B--2---:R-:W-:-:S06]  /*00c0*/  IMAD.WIDE R2, R15, 0x4, R2 ;  /* 0x000000040f027825 */ /* 0x004fcc00078e0202 */
[----:B------:R-:W2:Y:S01]  /*00d0*/  LDG.E.64 R2, desc[UR4][R2.64] ;  /* 0x0000000402027981 */ /* 0x000ea2000c1e1b00 */
[----:B------:R-:W-:-:S05]  /*00e0*/  IMAD.HI R0, R15, 0x2aaaaaab, RZ ;  /* 0x2aaaaaab0f007827 */ /* 0x000fca00078e02ff */
[----:B------:R-:W-:-:S04]  /*00f0*/  SHF.R.U32.HI R5, RZ, 0x1f, R0 ;  /* 0x0000001fff057819 */ /* 0x000fc80000011600 */
[----:B------:R-:W-:Y:S02]  /*0100*/  LEA.HI.SX32 R0, R0, R5, 0x13 ;  /* 0x0000000500007211 */ /* 0x000fe400078f9aff */
[----:B------:R-:W3:Y:S03]  /*0110*/  LDC.64 R4, c[0x0][0x238] ;  /* 0x00008e00ff047b82 */ /* 0x000ee60000000a00 */
[----:B------:R-:W-:-:S04]  /*0120*/  IMAD R15, R0, -0xc000, R15 ;  /* 0xffff4000000f7824 */ /* 0x000fc800078e020f */
[----:B------:R-:W-:-:S04]  /*0130*/  IMAD R15, R0, 0x78000, R15 ;  /* 0x00078000000f7824 */ /* 0x000fc800078e020f */
[----:B------:R-:W-:Y:S02]  /*0140*/  IMAD R17, R0, 0xc000, R15 ;  /* 0x0000c00000117824 */ /* 0x000fe400078e020f */
[----:B----4-:R-:W-:-:S04]  /*0150*/  IMAD.WIDE R10, R15, 0x4, R10 ;  /* 0x000000040f0a7825 */ /* 0x010fc800078e020a */
[----:B------:R-:W-:Y:S02]  /*0160*/  IMAD R19, R0, 0xc000, R17 ;  /* 0x0000c00000137824 */ /* 0x000fe400078e0211 */
[----:B-----5:R-:W-:-:S04]  /*0170*/  IMAD.WIDE R12, R17, 0x4, R12 ;  /* 0x00000004110c7825 */ /* 0x020fc800078e020c */
[----:B------:R-:W-:Y:S02]  /*0180*/  IMAD R21, R0, 0xc000, R19 ;  /* 0x0000c00000157824 */ /* 0x000fe400078e0213 */
[----:B0-----:R-:W-:-:S04]  /*0190*/  IMAD.WIDE R8, R19, 0x4, R8 ;  /* 0x0000000413087825 */ /* 0x001fc800078e0208 */
[----:B------:R-:W-:Y:S02]  /*01a0*/  IMAD R15, R0, 0xc000, R21 ;  /* 0x0000c000000f7824 */ /* 0x000fe400078e0215 */
[----:B-1----:R-:W-:-:S04]  /*01b0*/  IMAD.WIDE R6, R21, 0x4, R6 ;  /* 0x0000000415067825 */ /* 0x002fc800078e0206 */
[----:B---3--:R-:W-:Y:S01]  /*01c0*/  IMAD.WIDE R4, R15, 0x4, R4 ;  /* 0x000000040f047825 */ /* 0x008fe200078e0204 */
[----:B--2---:R-:W-:Y:S04]  /*01d0*/  STG.E.64 desc[UR4][R10.64], R2 ;  /* 0x000000020a007986 */ /* 0x004fe8000c101b04 */
[----:B------:R-:W-:Y:S04]  /*01e0*/  STG.E.64 desc[UR4][R12.64], R2 ;  /* 0x000000020c007986 */ /* 0x000fe8000c101b04 */
[----:B------:R-:W-:Y:S04]  /*01f0*/  STG.E.64 desc[UR4][R8.64], R2 ;  /* 0x0000000208007986 */ /* 0x000fe8000c101b04 */
[----:B------:R-:W-:Y:S04]  /*0200*/  STG.E.64 desc[UR4][R6.64], R2 ;  /* 0x0000000206007986 */ /* 0x000fe8000c101b04 */
[----:B------:R-:W-:Y:S01]  /*0210*/  STG.E.64 desc[UR4][R4.64], R2 ;  /* 0x0000000204007986 */ /* 0x000fe2000c101b04 */
[----:B------:R-:W-:Y:S05]  /*0220*/  EXIT ;  /* 0x000000000000794d */ /* 0x000fea0003800000 */
.L_x_0:
[----:B------:R-:W-:-:S00]  /*0230*/  BRA `(.L_x_0) ;  /* 0xfffffffc00fc7947 */ /* 0x000fc0000383ffff */
[----:B------:R-:W-:-:S00]  /*0240*/  NOP ;  /* 0x0000000000007918 */ /* 0x000fc00000000000 */
        /* <DEDUP_REMOVED lines=11> */
.L_x_1:


//--------------------- .nv.constant0.triton_poi_fused_cat_10 --------------------------
	.section	.nv.constant0.triton_poi_fused_cat_10,"a",@progbits
	.sectionflags	@""
	.align	4
.nv.constant0.triton_poi_fused_cat_10:
	.zero		580
